	.headerflags	@"EF_CUDA_TEXMODE_UNIFIED EF_CUDA_64BIT_ADDRESS EF_CUDA_ACCELERATORS EF_CUDA_SM90 EF_CUDA_VIRTUAL_SM(EF_CUDA_SM90)"
	.elftype	@"ET_EXEC"


//--------------------- .nv.info                  --------------------------
	.section	.nv.info,"",@"SHT_CUDA_INFO"
	.align	4


	//----- nvinfo : EIATTR_REGCOUNT
	.align		4
        /*0000*/ 	.byte	0x04, 0x2f
        /*0002*/ 	.short	(.L_1 - .L_0)
	.align		4
.L_0:
        /*0004*/ 	.word	index@(triton_poi_fused_cat_34)
        /*0008*/ 	.word	0x0000002d


	//----- nvinfo : EIATTR_MIN_STACK_SIZE
	.align		4
.L_1:
        /*000c*/ 	.byte	0x04, 0x12
        /*000e*/ 	.short	(.L_3 - .L_2)
	.align		4
.L_2:
        /*0010*/ 	.word	index@(triton_poi_fused_cat_34)
        /*0014*/ 	.word	0x00000000


	//----- nvinfo : EIATTR_FRAME_SIZE
	.align		4
.L_3:
        /*0018*/ 	.byte	0x04, 0x11
        /*001a*/ 	.short	(.L_5 - .L_4)
	.align		4
.L_4:
        /*001c*/ 	.word	index@(triton_poi_fused_cat_34)
        /*0020*/ 	.word	0x00000000


	//----- nvinfo : EIATTR_MIN_STACK_SIZE
	.align		4
.L_5:
        /*0024*/ 	.byte	0x04, 0x12
        /*0026*/ 	.short	(.L_7 - .L_6)
	.align		4
.L_6:
        /*0028*/ 	.word	index@(triton_poi_fused_cat_34)
        /*002c*/ 	.word	0x00000000
.L_7:


//--------------------- .nv.info.triton_poi_fused_cat_34 --------------------------
	.section	.nv.info.triton_poi_fused_cat_34,"",@"SHT_CUDA_INFO"
	.sectionflags	@""
	.align	4


	//----- nvinfo : EIATTR_CUDA_API_VERSION
	.align		4
        /*0000*/ 	.byte	0x04, 0x37
        /*0002*/ 	.short	(.L_9 - .L_8)
.L_8:
        /*0004*/ 	.word	0x0000007c


	//----- nvinfo : EIATTR_KPARAM_INFO
	.align		4
.L_9:
        /*0008*/ 	.byte	0x04, 0x17
        /*000a*/ 	.short	(.L_11 - .L_10)
.L_10:
        /*000c*/ 	.word	0x00000000
        /*0010*/ 	.short	0x0011
        /*0012*/ 	.short	0x0088
        /*0014*/ 	.byte	0x00, 0xf0, 0x11, 0x00


	//----- nvinfo : EIATTR_KPARAM_INFO
	.align		4
.L_11:
        /*0018*/ 	.byte	0x04, 0x17
        /*001a*/ 	.short	(.L_13 - .L_12)
.L_12:
        /*001c*/ 	.word	0x00000000
        /*0020*/ 	.short	0x0010
        /*0022*/ 	.short	0x0080
        /*0024*/ 	.byte	0x00, 0xf4, 0x21, 0x00


	//----- nvinfo : EIATTR_KPARAM_INFO
	.align		4
.L_13:
        /*0028*/ 	.byte	0x04, 0x17
        /*002a*/ 	.short	(.L_15 - .L_14)
.L_14:
        /*002c*/ 	.word	0x00000000
        /*0030*/ 	.short	0x000f
        /*0032*/ 	.short	0x0078
        /*0034*/ 	.byte	0x00, 0xf4, 0x21, 0x00


	//----- nvinfo : EIATTR_KPARAM_INFO
	.align		4
.L_15:
        /*0038*/ 	.byte	0x04, 0x17
        /*003a*/ 	.short	(.L_17 - .L_16)
.L_16:
        /*003c*/ 	.word	0x00000000
        /*0040*/ 	.short	0x000e
        /*0042*/ 	.short	0x0070
        /*0044*/ 	.byte	0x00, 0xf4, 0x21, 0x00


	//----- nvinfo : EIATTR_KPARAM_INFO
	.align		4
.L_17:
        /*0048*/ 	.byte	0x04, 0x17
        /*004a*/ 	.short	(.L_19 - .L_18)
.L_18:
        /*004c*/ 	.word	0x00000000
        /*0050*/ 	.short	0x000d
        /*0052*/ 	.short	0x0068
        /*0054*/ 	.byte	0x00, 0xf4, 0x21, 0x00


	//----- nvinfo : EIATTR_KPARAM_INFO
	.align		4
.L_19:
        /*0058*/ 	.byte	0x04, 0x17
        /*005a*/ 	.short	(.L_21 - .L_20)
.L_20:
        /*005c*/ 	.word	0x00000000
        /*0060*/ 	.short	0x000c
        /*0062*/ 	.short	0x0060
        /*0064*/ 	.byte	0x00, 0xf4, 0x21, 0x00


	//----- nvinfo : EIATTR_KPARAM_INFO
	.align		4
.L_21:
        /*0068*/ 	.byte	0x04, 0x17
        /*006a*/ 	.short	(.L_23 - .L_22)
.L_22:
        /*006c*/ 	.word	0x00000000
        /*0070*/ 	.short	0x000b
        /*0072*/ 	.short	0x0058
        /*0074*/ 	.byte	0x00, 0xf4, 0x21, 0x00


	//----- nvinfo : EIATTR_KPARAM_INFO
	.align		4
.L_23:
        /*0078*/ 	.byte	0x04, 0x17
        /*007a*/ 	.short	(.L_25 - .L_24)
.L_24:
        /*007c*/ 	.word	0x00000000
        /*0080*/ 	.short	0x000a
        /*0082*/ 	.short	0x0050
        /*0084*/ 	.byte	0x00, 0xf4, 0x21, 0x00


	//----- nvinfo : EIATTR_KPARAM_INFO
	.align		4
.L_25:
        /*0088*/ 	.byte	0x04, 0x17
        /*008a*/ 	.short	(.L_27 - .L_26)
.L_26:
        /*008c*/ 	.word	0x00000000
        /*0090*/ 	.short	0x0009
        /*0092*/ 	.short	0x0048
        /*0094*/ 	.byte	0x00, 0xf4, 0x21, 0x00


	//----- nvinfo : EIATTR_KPARAM_INFO
	.align		4
.L_27:
        /*0098*/ 	.byte	0x04, 0x17
        /*009a*/ 	.short	(.L_29 - .L_28)
.L_28:
        /*009c*/ 	.word	0x00000000
        /*00a0*/ 	.short	0x0008
        /*00a2*/ 	.short	0x0040
        /*00a4*/ 	.byte	0x00, 0xf4, 0x21, 0x00


	//----- nvinfo : EIATTR_KPARAM_INFO
	.align		4
.L_29:
        /*00a8*/ 	.byte	0x04, 0x17
        /*00aa*/ 	.short	(.L_31 - .L_30)
.L_30:
        /*00ac*/ 	.word	0x00000000
        /*00b0*/ 	.short	0x0007
        /*00b2*/ 	.short	0x0038
        /*00b4*/ 	.byte	0x00, 0xf4, 0x21, 0x00


	//----- nvinfo : EIATTR_KPARAM_INFO
	.align		4
.L_31:
        /*00b8*/ 	.byte	0x04, 0x17
        /*00ba*/ 	.short	(.L_33 - .L_32)
.L_32:
        /*00bc*/ 	.word	0x00000000
        /*00c0*/ 	.short	0x0006
        /*00c2*/ 	.short	0x0030
        /*00c4*/ 	.byte	0x00, 0xf4, 0x21, 0x00


	//----- nvinfo : EIATTR_KPARAM_INFO
	.align		4
.L_33:
        /*00c8*/ 	.byte	0x04, 0x17
        /*00ca*/ 	.short	(.L_35 - .L_34)
.L_34:
        /*00cc*/ 	.word	0x00000000
        /*00d0*/ 	.short	0x0005
        /*00d2*/ 	.short	0x0028
        /*00d4*/ 	.byte	0x00, 0xf4, 0x21, 0x00


	//----- nvinfo : EIATTR_KPARAM_INFO
	.align		4
.L_35:
        /*00d8*/ 	.byte	0x04, 0x17
        /*00da*/ 	.short	(.L_37 - .L_36)
.L_36:
        /*00dc*/ 	.word	0x00000000
        /*00e0*/ 	.short	0x0004
        /*00e2*/ 	.short	0x0020
        /*00e4*/ 	.byte	0x00, 0xf4, 0x21, 0x00


	//----- nvinfo : EIATTR_KPARAM_INFO
	.align		4
.L_37:
        /*00e8*/ 	.byte	0x04, 0x17
        /*00ea*/ 	.short	(.L_39 - .L_38)
.L_38:
        /*00ec*/ 	.word	0x00000000
        /*00f0*/ 	.short	0x0003
        /*00f2*/ 	.short	0x0018
        /*00f4*/ 	.byte	0x00, 0xf4, 0x21, 0x00


	//----- nvinfo : EIATTR_KPARAM_INFO
	.align		4
.L_39:
        /*00f8*/ 	.byte	0x04, 0x17
        /*00fa*/ 	.short	(.L_41 - .L_40)
.L_40:
        /*00fc*/ 	.word	0x00000000
        /*0100*/ 	.short	0x0002
        /*0102*/ 	.short	0x0010
        /*0104*/ 	.byte	0x00, 0xf4, 0x21, 0x00


	//----- nvinfo : EIATTR_KPARAM_INFO
	.align		4
.L_41:
        /*0108*/ 	.byte	0x04, 0x17
        /*010a*/ 	.short	(.L_43 - .L_42)
.L_42:
        /*010c*/ 	.word	0x00000000
        /*0110*/ 	.short	0x0001
        /*0112*/ 	.short	0x0008
        /*0114*/ 	.byte	0x00, 0xf4, 0x21, 0x00


	//----- nvinfo : EIATTR_KPARAM_INFO
	.align		4
.L_43:
        /*0118*/ 	.byte	0x04, 0x17
        /*011a*/ 	.short	(.L_45 - .L_44)
.L_44:
        /*011c*/ 	.word	0x00000000
        /*0120*/ 	.short	0x0000
        /*0122*/ 	.short	0x0000
        /*0124*/ 	.byte	0x00, 0xf4, 0x21, 0x00


	//----- nvinfo : EIATTR_SPARSE_MMA_MASK
	.align		4
.L_45:
        /*0128*/ 	.byte	0x03, 0x50
        /*012a*/ 	.short	0x0000


	//----- nvinfo : EIATTR_MAXREG_COUNT
	.align		4
        /*012c*/ 	.byte	0x03, 0x1b
        /*012e*/ 	.short	0x00ff


	//----- nvinfo : EIATTR_EXIT_INSTR_OFFSETS
	.align		4
        /*0130*/ 	.byte	0x04, 0x1c
        /*0132*/ 	.short	(.L_47 - .L_46)


	//   ....[0]....
.L_46:
        /*0134*/ 	.word	0x00001870


	//   ....[1]....
        /*0138*/ 	.word	0x00001890


	//----- nvinfo : EIATTR_REQNTID
	.align		4
.L_47:
        /*013c*/ 	.byte	0x04, 0x10
        /*013e*/ 	.short	(.L_49 - .L_48)
.L_48:
        /*0140*/ 	.word	0x00000080
        /*0144*/ 	.word	0x00000001
        /*0148*/ 	.word	0x00000001


	//----- nvinfo : EIATTR_CBANK_PARAM_SIZE
	.align		4
.L_49:
        /*014c*/ 	.byte	0x03, 0x19
        /*014e*/ 	.short	0x008c


	//----- nvinfo : EIATTR_PARAM_CBANK
	.align		4
        /*0150*/ 	.byte	0x04, 0x0a
        /*0152*/ 	.short	(.L_51 - .L_50)
	.align		4
.L_50:
        /*0154*/ 	.word	index@(.nv.constant0.triton_poi_fused_cat_34)
        /*0158*/ 	.short	0x0210
        /*015a*/ 	.short	0x008c


	//----- nvinfo : EIATTR_SW_WAR
	.align		4
.L_51:
        /*015c*/ 	.byte	0x04, 0x36
        /*015e*/ 	.short	(.L_53 - .L_52)
.L_52:
        /*0160*/ 	.word	0x00000008
.L_53:


//--------------------- .nv.callgraph             --------------------------
	.section	.nv.callgraph,"",@"SHT_CUDA_CALLGRAPH"
	.align	4
	.sectionentsize	8
	.align		4
        /*0000*/ 	.word	0x00000000
	.align		4
        /*0004*/ 	.word	0xffffffff
	.align		4
        /*0008*/ 	.word	0x00000000
	.align		4
        /*000c*/ 	.word	0xfffffffe
	.align		4
        /*0010*/ 	.word	0x00000000
	.align		4
        /*0014*/ 	.word	0xfffffffd
	.align		4
        /*0018*/ 	.word	0x00000000
	.align		4
        /*001c*/ 	.word	0xfffffffc


//--------------------- .text.triton_poi_fused_cat_34 --------------------------
	.section	.text.triton_poi_fused_cat_34,"ax",@progbits
	.align	128
        .global         triton_poi_fused_cat_34
        .type           triton_poi_fused_cat_34,@function
        .size           triton_poi_fused_cat_34,(.L_x_1 - triton_poi_fused_cat_34)
        .other          triton_poi_fused_cat_34,@"STO_CUDA_ENTRY STV_DEFAULT"
triton_poi_fused_cat_34:
.text.triton_poi_fused_cat_34:
[----:B------:R-:W0:Y:S01]  /*0000*/  LDC R1, c[0x0][0x28] ;  /* 0x00000a00ff017b82 */ /* 0x000e220000000800 */
[----:B------:R-:W1:Y:S01]  /*0010*/  S2R R0, SR_TID.X ;  /* 0x0000000000007919 */ /* 0x000e620000002100 */
[----:B------:R-:W-:Y:S01]  /*0020*/  IMAD.MOV.U32 R16, RZ, RZ, RZ ;  /* 0x000000ffff107224 */ /* 0x000fe200078e00ff */
[----:B------:R-:W-:Y:S01]  /*0030*/  ULDC.64 UR4, c[0x0][0x208] ;  /* 0x0000820000047ab9 */ /* 0x000fe20000000a00 */
[----:B------:R-:W-:Y:S01]  /*0040*/  IMAD.MOV.U32 R2, RZ, RZ, RZ ;  /* 0x000000ffff027224 */ /* 0x000fe200078e00ff */
[----:B------:R-:W2:Y:S01]  /*0050*/  S2R R17, SR_CTAID.X ;  /* 0x0000000000117919 */ /* 0x000ea20000002500 */
[----:B------:R-:W-:Y:S02]  /*0060*/  CS2R R30, SRZ ;  /* 0x00000000001e7805 */ /* 0x000fe4000001ff00 */
[----:B------:R-:W-:Y:S01]  /*0070*/  CS2R R34, SRZ ;  /* 0x0000000000227805 */ /* 0x000fe2000001ff00 */
[----:B------:R-:W-:Y:S01]  /*0080*/  ULDC.64 UR6, c[0x0][0x260] ;  /* 0x0000980000067ab9 */ /* 0x000fe20000000a00 */
[----:B-1----:R-:W-:-:S05]  /*0090*/  IMAD.SHL.U32 R0, R0, 0x2, RZ ;  /* 0x0000000200007824 */ /* 0x002fca00078e00ff */
[----:B------:R-:W-:-:S05]  /*00a0*/  LOP3.LUT R0, R0, 0xfe, RZ, 0xc0, !PT ;  /* 0x000000fe00007812 */ /* 0x000fca00078ec0ff */
[----:B--2---:R-:W-:-:S04]  /*00b0*/  IMAD R17, R17, 0x100, R0 ;  /* 0x0000010011117824 */ /* 0x004fc800078e0200 */
[----:B------:R-:W-:-:S04]  /*00c0*/  IMAD.HI R25, R17, -0x15f15f15, R16 ;  /* 0xea0ea0eb11197827 */ /* 0x000fc800078e0210 */
[----:B------:R-:W-:Y:S01]  /*00d0*/  VIADD R3, R17, 0x1 ;  /* 0x0000000111037836 */ /* 0x000fe20000000000 */
[----:B------:R-:W-:-:S03]  /*00e0*/  SHF.R.U32.HI R0, RZ, 0x1f, R25 ;  /* 0x0000001fff007819 */ /* 0x000fc60000011619 */
[----:B------:R-:W-:Y:S01]  /*00f0*/  IMAD.HI R2, R3, -0x15f15f15, R2 ;  /* 0xea0ea0eb03027827 */ /* 0x000fe200078e0202 */
[----:B------:R-:W-:-:S04]  /*0100*/  LEA.HI.SX32 R25, R25, R0, 0x16 ;  /* 0x0000000019197211 */ /* 0x000fc800078fb2ff */
[----:B------:R-:W-:Y:S01]  /*0110*/  SHF.R.U32.HI R5, RZ, 0x1f, R2 ;  /* 0x0000001fff057819 */ /* 0x000fe20000011602 */
[----:B------:R-:W-:-:S03]  /*0120*/  IMAD R10, R25, -0x460, R17 ;  /* 0xfffffba0190a7824 */ /* 0x000fc600078e0211 */
[----:B------:R-:W-:Y:S01]  /*0130*/  LEA.HI R2, R2, R5, RZ, 0x16 ;  /* 0x0000000502027211 */ /* 0x000fe200078fb0ff */
[C---:B------:R-:W-:Y:S01]  /*0140*/  VIADD R15, R10.reuse, 0xfffffc7c ;  /* 0xfffffc7c0a0f7836 */ /* 0x040fe20000000000 */
[C---:B------:R-:W-:Y:S02]  /*0150*/  PRMT R0, R10.reuse, 0x9910, RZ ;  /* 0x000099100a007816 */ /* 0x040fe400000000ff */
[----:B------:R-:W-:Y:S01]  /*0160*/  ISETP.GE.AND P0, PT, R10, 0x1c2, PT ;  /* 0x000001c20a00780c */ /* 0x000fe20003f06270 */
[----:B------:R-:W-:Y:S02]  /*0170*/  IMAD R2, R2, -0x460, R3 ;  /* 0xfffffba002027824 */ /* 0x000fe400078e0203 */
[----:B------:R-:W-:Y:S01]  /*0180*/  IMAD R3, R0, -0x6e5d, RZ ;  /* 0xffff91a300037824 */ /* 0x000fe200078e02ff */
[----:B------:R-:W-:Y:S01]  /*0190*/  ISETP.LT.AND P0, PT, R17, 0x1180, !P0 ;  /* 0x000011801100780c */ /* 0x000fe20004701270 */
[----:B------:R-:W-:Y:S01]  /*01a0*/  VIADD R0, R10, 0xfffffe3e ;  /* 0xfffffe3e0a007836 */ /* 0x000fe20000000000 */
[C---:B------:R-:W-:Y:S01]  /*01b0*/  PRMT R4, R2.reuse, 0x9910, RZ ;  /* 0x0000991002047816 */ /* 0x040fe200000000ff */
[----:B------:R-:W-:Y:S01]  /*01c0*/  VIADD R21, R2, 0xfffffe3e ;  /* 0xfffffe3e02157836 */ /* 0x000fe20000000000 */
[----:B------:R-:W-:-:S02]  /*01d0*/  LEA.HI.SX32 R3, R3, R10, 0x10 ;  /* 0x0000000a03037211 */ /* 0x000fc400078f82ff */
[----:B------:R-:W-:Y:S01]  /*01e0*/  PRMT R7, R0, 0x9910, RZ ;  /* 0x0000991000077816 */ /* 0x000fe200000000ff */
[----:B------:R-:W-:Y:S01]  /*01f0*/  IMAD R5, R4, -0x6e5d, RZ ;  /* 0xffff91a304057824 */ /* 0x000fe200078e02ff */
[C---:B------:R-:W-:Y:S02]  /*0200*/  PRMT R6, R3.reuse, 0x9910, RZ ;  /* 0x0000991003067816 */ /* 0x040fe400000000ff */
[----:B------:R-:W-:Y:S02]  /*0210*/  LOP3.LUT R4, R3, 0xffff, RZ, 0xc0, !PT ;  /* 0x0000ffff03047812 */ /* 0x000fe400078ec0ff */
[----:B------:R-:W-:Y:S01]  /*0220*/  LEA.HI.SX32 R3, R5, R2, 0x10 ;  /* 0x0000000205037211 */ /* 0x000fe200078f82ff */
[----:B------:R-:W-:Y:S01]  /*0230*/  IMAD.MOV.U32 R5, RZ, RZ, R6 ;  /* 0x000000ffff057224 */ /* 0x000fe200078e0006 */
[----:B------:R-:W-:Y:S02]  /*0240*/  SHF.R.U32.HI R4, RZ, 0xf, R4 ;  /* 0x0000000fff047819 */ /* 0x000fe40000011604 */
[----:B------:R-:W-:-:S02]  /*0250*/  LOP3.LUT R6, R3, 0xffff, RZ, 0xc0, !PT ;  /* 0x0000ffff03067812 */ /* 0x000fc400078ec0ff */
[----:B------:R-:W-:Y:S01]  /*0260*/  PRMT R8, R3, 0x9910, RZ ;  /* 0x0000991003087816 */ /* 0x000fe200000000ff */
[----:B------:R-:W-:Y:S01]  /*0270*/  IMAD R3, R7, -0x6e5d, RZ ;  /* 0xffff91a307037824 */ /* 0x000fe200078e02ff */
[----:B------:R-:W-:Y:S02]  /*0280*/  LEA.HI.SX32 R4, R5, R4, 0x18 ;  /* 0x0000000405047211 */ /* 0x000fe400078fc2ff */
[----:B------:R-:W-:Y:S01]  /*0290*/  SHF.R.U32.HI R5, RZ, 0xf, R6 ;  /* 0x0000000fff057819 */ /* 0x000fe20000011606 */
[----:B------:R-:W-:Y:S01]  /*02a0*/  IMAD.MOV.U32 R6, RZ, RZ, R8 ;  /* 0x000000ffff067224 */ /* 0x000fe200078e0008 */
[----:B------:R-:W-:Y:S02]  /*02b0*/  LEA.HI.SX32 R3, R3, R0, 0x10 ;  /* 0x0000000003037211 */ /* 0x000fe400078f82ff */
[----:B------:R-:W-:Y:S02]  /*02c0*/  PRMT R8, R15, 0x9910, RZ ;  /* 0x000099100f087816 */ /* 0x000fe400000000ff */
[----:B------:R-:W-:-:S02]  /*02d0*/  LEA.HI.SX32 R5, R6, R5, 0x18 ;  /* 0x0000000506057211 */ /* 0x000fc400078fc2ff */
[C---:B------:R-:W-:Y:S01]  /*02e0*/  LOP3.LUT R6, R3.reuse, 0xffff, RZ, 0xc0, !PT ;  /* 0x0000ffff03067812 */ /* 0x040fe200078ec0ff */
[----:B------:R-:W-:Y:S01]  /*02f0*/  IMAD R11, R8, 0xa73, RZ ;  /* 0x00000a73080b7824 */ /* 0x000fe200078e02ff */
[----:B------:R-:W-:Y:S01]  /*0300*/  PRMT R9, R3, 0x9910, RZ ;  /* 0x0000991003097816 */ /* 0x000fe200000000ff */
[----:B------:R-:W-:Y:S01]  /*0310*/  VIADD R8, R2, 0xfffffc7c ;  /* 0xfffffc7c02087836 */ /* 0x000fe20000000000 */
[----:B------:R-:W-:Y:S02]  /*0320*/  PRMT R7, R21, 0x9910, RZ ;  /* 0x0000991015077816 */ /* 0x000fe400000000ff */
[----:B------:R-:W-:Y:S01]  /*0330*/  SHF.R.U32.HI R3, RZ, 0xf, R6 ;  /* 0x0000000fff037819 */ /* 0x000fe20000011606 */
[----:B------:R-:W-:Y:S01]  /*0340*/  IMAD.MOV.U32 R6, RZ, RZ, R9 ;  /* 0x000000ffff067224 */ /* 0x000fe200078e0009 */
[----:B------:R-:W-:Y:S01]  /*0350*/  PRMT R13, R8, 0x9910, RZ ;  /* 0x00009910080d7816 */ /* 0x000fe200000000ff */
[----:B------:R-:W-:Y:S01]  /*0360*/  IMAD R12, R7, -0x6e5d, RZ ;  /* 0xffff91a3070c7824 */ /* 0x000fe200078e02ff */
[----:B------:R-:W-:Y:S01]  /*0370*/  SHF.R.S32.HI R7, RZ, 0x10, R11 ;  /* 0x00000010ff077819 */ /* 0x000fe2000001140b */
[----:B------:R-:W-:Y:S01]  /*0380*/  VIADD R9, R10, 0xfffffc1a ;  /* 0xfffffc1a0a097836 */ /* 0x000fe20000000000 */
[----:B------:R-:W-:Y:S01]  /*0390*/  LEA.HI.SX32 R3, R6, R3, 0x18 ;  /* 0x0000000306037211 */ /* 0x000fe200078fc2ff */
[----:B------:R-:W-:Y:S01]  /*03a0*/  IMAD R13, R13, 0xa73, RZ ;  /* 0x00000a730d0d7824 */ /* 0x000fe200078e02ff */
[----:B------:R-:W-:-:S02]  /*03b0*/  LEA.HI.SX32 R6, R12, R21, 0x10 ;  /* 0x000000150c067211 */ /* 0x000fc400078f82ff */
[----:B------:R-:W-:Y:S02]  /*03c0*/  LOP3.LUT R12, R7, 0xffff, RZ, 0xc0, !PT ;  /* 0x0000ffff070c7812 */ /* 0x000fe400078ec0ff */
[C---:B------:R-:W-:Y:S02]  /*03d0*/  PRMT R16, R6.reuse, 0x9910, RZ ;  /* 0x0000991006107816 */ /* 0x040fe400000000ff */
[----:B------:R-:W-:Y:S02]  /*03e0*/  PRMT R14, R9, 0x9910, RZ ;  /* 0x00009910090e7816 */ /* 0x000fe400000000ff */
[----:B------:R-:W-:Y:S02]  /*03f0*/  LOP3.LUT R7, R6, 0xffff, RZ, 0xc0, !PT ;  /* 0x0000ffff06077812 */ /* 0x000fe400078ec0ff */
[----:B------:R-:W-:Y:S01]  /*0400*/  SHF.R.U32.HI R6, RZ, 0xf, R12 ;  /* 0x0000000fff067819 */ /* 0x000fe2000001160c */
[----:B------:R-:W-:Y:S01]  /*0410*/  IMAD.MOV.U32 R12, RZ, RZ, R16 ;  /* 0x000000ffff0c7224 */ /* 0x000fe200078e0010 */
[----:B------:R-:W-:Y:S01]  /*0420*/  SHF.R.U32.HI R7, RZ, 0xf, R7 ;  /* 0x0000000fff077819 */ /* 0x000fe20000011607 */
[----:B------:R-:W-:Y:S01]  /*0430*/  IMAD R18, R14, 0xa73, RZ ;  /* 0x00000a730e127824 */ /* 0x000fe200078e02ff */
[----:B------:R-:W-:-:S02]  /*0440*/  LEA.HI.SX32 R6, R11, R6, 0xe ;  /* 0x000000060b067211 */ /* 0x000fc400078f72ff */
[----:B------:R-:W-:Y:S02]  /*0450*/  LEA.HI.SX32 R7, R12, R7, 0x18 ;  /* 0x000000070c077211 */ /* 0x000fe400078fc2ff */
[----:B------:R-:W-:Y:S02]  /*0460*/  LOP3.LUT R14, R21, 0xffff, RZ, 0xc0, !PT ;  /* 0x0000ffff150e7812 */ /* 0x000fe400078ec0ff */
[----:B------:R-:W-:Y:S02]  /*0470*/  SHF.R.S32.HI R12, RZ, 0x10, R18 ;  /* 0x00000010ff0c7819 */ /* 0x000fe40000011412 */
[----:B------:R-:W-:Y:S02]  /*0480*/  SHF.R.S32.HI R11, RZ, 0x10, R13 ;  /* 0x00000010ff0b7819 */ /* 0x000fe4000001140d */
[----:B------:R-:W-:Y:S02]  /*0490*/  PRMT R19, R3, 0x9910, RZ ;  /* 0x0000991003137816 */ /* 0x000fe400000000ff */
[----:B------:R-:W-:-:S02]  /*04a0*/  LEA.HI R3, R14, R21, RZ, 0x11 ;  /* 0x000000150e037211 */ /* 0x000fc400078f88ff */
[----:B------:R-:W-:Y:S01]  /*04b0*/  LOP3.LUT R14, R12, 0xffff, RZ, 0xc0, !PT ;  /* 0x0000ffff0c0e7812 */ /* 0x000fe200078ec0ff */
[----:B------:R-:W-:Y:S01]  /*04c0*/  IMAD.MOV.U32 R12, RZ, RZ, R19 ;  /* 0x000000ffff0c7224 */ /* 0x000fe200078e0013 */
[----:B------:R-:W-:Y:S02]  /*04d0*/  LOP3.LUT R16, R11, 0xffff, RZ, 0xc0, !PT ;  /* 0x0000ffff0b107812 */ /* 0x000fe400078ec0ff */
[----:B------:R-:W-:Y:S01]  /*04e0*/  PRMT R19, R7, 0x9910, RZ ;  /* 0x0000991007137816 */ /* 0x000fe200000000ff */
[----:B------:R-:W-:Y:S01]  /*04f0*/  IMAD R7, R12, 0x1c2, RZ ;  /* 0x000001c20c077824 */ /* 0x000fe200078e02ff */
[----:B------:R-:W-:Y:S02]  /*0500*/  LOP3.LUT R11, R3, 0xfffe, RZ, 0xc0, !PT ;  /* 0x0000fffe030b7812 */ /* 0x000fe400078ec0ff */
[----:B------:R-:W-:Y:S01]  /*0510*/  SHF.R.U32.HI R16, RZ, 0xf, R16 ;  /* 0x0000000fff107819 */ /* 0x000fe20000011610 */
[----:B------:R-:W-:Y:S01]  /*0520*/  IMAD.MOV.U32 R12, RZ, RZ, R19 ;  /* 0x000000ffff0c7224 */ /* 0x000fe200078e0013 */
[----:B------:R-:W-:-:S02]  /*0530*/  PRMT R4, R4, 0x9910, RZ ;  /* 0x0000991004047816 */ /* 0x000fc400000000ff */
[----:B------:R-:W-:Y:S01]  /*0540*/  LEA.HI.SX32 R16, R13, R16, 0xe ;  /* 0x000000100d107211 */ /* 0x000fe200078f72ff */
[----:B------:R-:W-:Y:S01]  /*0550*/  IMAD.MOV R13, RZ, RZ, -R11 ;  /* 0x000000ffff0d7224 */ /* 0x000fe200078e0a0b */
[----:B------:R-:W-:Y:S01]  /*0560*/  LOP3.LUT R19, R2, 0xffff, RZ, 0xc0, !PT ;  /* 0x0000ffff02137812 */ /* 0x000fe200078ec0ff */
[----:B------:R-:W-:Y:S01]  /*0570*/  IMAD.MOV R11, RZ, RZ, -R7 ;  /* 0x000000ffff0b7224 */ /* 0x000fe200078e0a07 */
[----:B------:R-:W-:Y:S01]  /*0580*/  SHF.R.U32.HI R3, RZ, 0xf, R14 ;  /* 0x0000000fff037819 */ /* 0x000fe2000001160e */
[----:B------:R-:W-:Y:S01]  /*0590*/  IMAD R7, R12, 0x1c2, RZ ;  /* 0x000001c20c077824 */ /* 0x000fe200078e02ff */
[----:B------:R-:W-:Y:S02]  /*05a0*/  PRMT R12, R13, 0x7710, RZ ;  /* 0x000077100d0c7816 */ /* 0x000fe400000000ff */
[----:B------:R-:W-:Y:S01]  /*05b0*/  PRMT R11, R11, 0x7710, RZ ;  /* 0x000077100b0b7816 */ /* 0x000fe200000000ff */
[----:B------:R-:W-:Y:S01]  /*05c0*/  IMAD.MOV R13, RZ, RZ, -R7 ;  /* 0x000000ffff0d7224 */ /* 0x000fe200078e0a07 */
[----:B------:R-:W-:Y:S01]  /*05d0*/  LEA.HI.SX32 R3, R18, R3, 0xe ;  /* 0x0000000312037211 */ /* 0x000fe200078f72ff */
[----:B------:R-:W-:Y:S01]  /*05e0*/  IMAD.MOV.U32 R7, RZ, RZ, R4 ;  /* 0x000000ffff077224 */ /* 0x000fe200078e0004 */
[----:B------:R-:W-:Y:S01]  /*05f0*/  PRMT R24, R6, 0x9910, RZ ;  /* 0x0000991006187816 */ /* 0x000fe200000000ff */
[C---:B------:R-:W-:Y:S01]  /*0600*/  IMAD.IADD R20, R0.reuse, 0x1, R11 ;  /* 0x0000000100147824 */ /* 0x040fe200078e020b */
[----:B------:R-:W-:Y:S01]  /*0610*/  PRMT R11, R5, 0x9910, RZ ;  /* 0x00009910050b7816 */ /* 0x000fe200000000ff */
[----:B------:R-:W-:Y:S01]  /*0620*/  IMAD R7, R7, 0x1c2, RZ ;  /* 0x000001c207077824 */ /* 0x000fe200078e02ff */
[----:B------:R-:W-:Y:S01]  /*0630*/  PRMT R4, R13, 0x7710, RZ ;  /* 0x000077100d047816 */ /* 0x000fe200000000ff */
[----:B------:R-:W-:Y:S01]  /*0640*/  IMAD.IADD R13, R21, 0x1, R12 ;  /* 0x00000001150d7824 */ /* 0x000fe200078e020c */
[----:B------:R-:W-:Y:S01]  /*0650*/  ISETP.GE.U32.AND P1, PT, R0, 0x1c2, PT ;  /* 0x000001c20000780c */ /* 0x000fe20003f26070 */
[----:B------:R-:W-:-:S02]  /*0660*/  IMAD.MOV R12, RZ, RZ, -R7 ;  /* 0x000000ffff0c7224 */ /* 0x000fc400078e0a07 */
[----:B------:R-:W-:Y:S01]  /*0670*/  IMAD R7, R11, 0x1c2, RZ ;  /* 0x000001c20b077824 */ /* 0x000fe200078e02ff */
[----:B------:R-:W-:Y:S01]  /*0680*/  LEA.HI R11, R19, R2, RZ, 0x11 ;  /* 0x00000002130b7211 */ /* 0x000fe200078f88ff */
[----:B------:R-:W-:Y:S01]  /*0690*/  IMAD.IADD R21, R21, 0x1, R4 ;  /* 0x0000000115157824 */ /* 0x000fe200078e0204 */
[----:B------:R-:W-:Y:S01]  /*06a0*/  PRMT R19, R12, 0x7710, RZ ;  /* 0x000077100c137816 */ /* 0x000fe200000000ff */
[----:B------:R-:W-:Y:S01]  /*06b0*/  IMAD.MOV R23, RZ, RZ, -R7 ;  /* 0x000000ffff177224 */ /* 0x000fe200078e0a07 */
[----:B------:R-:W-:Y:S01]  /*06c0*/  LOP3.LUT R11, R11, 0xfffe, RZ, 0xc0, !PT ;  /* 0x0000fffe0b0b7812 */ /* 0x000fe200078ec0ff */
[----:B------:R-:W1:Y:S01]  /*06d0*/  LDC.64 R4, c[0x0][0x210] ;  /* 0x00008400ff047b82 */ /* 0x000e620000000a00 */
[----:B------:R-:W-:Y:S01]  /*06e0*/  ISETP.LT.AND P3, PT, R17, 0x1180, !P1 ;  /* 0x000011801100780c */ /* 0x000fe20004f61270 */
[----:B------:R-:W-:Y:S01]  /*06f0*/  IMAD.IADD R7, R10, 0x1, R19 ;  /* 0x000000010a077824 */ /* 0x000fe200078e0213 */
[----:B------:R-:W-:Y:S01]  /*0700*/  PRMT R23, R23, 0x7710, RZ ;  /* 0x0000771017177816 */ /* 0x000fe200000000ff */
[----:B------:R-:W-:-:S02]  /*0710*/  IMAD.MOV R11, RZ, RZ, -R11 ;  /* 0x000000ffff0b7224 */ /* 0x000fc400078e0a0b */
[----:B------:R-:W-:Y:S01]  /*0720*/  IMAD R24, R24, 0x62, RZ ;  /* 0x0000006218187824 */ /* 0x000fe200078e02ff */
[----:B------:R-:W-:Y:S01]  /*0730*/  PRMT R14, R7, 0x9910, RZ ;  /* 0x00009910070e7816 */ /* 0x000fe200000000ff */
[----:B------:R-:W2:Y:S01]  /*0740*/  LDC.64 R18, c[0x0][0x218] ;  /* 0x00008600ff127b82 */ /* 0x000ea20000000a00 */
[C---:B------:R-:W-:Y:S01]  /*0750*/  IMAD.IADD R7, R2.reuse, 0x1, R23 ;  /* 0x0000000102077824 */ /* 0x040fe200078e0217 */
[----:B------:R-:W-:Y:S01]  /*0760*/  PRMT R11, R11, 0x7710, RZ ;  /* 0x000077100b0b7816 */ /* 0x000fe200000000ff */
[----:B------:R-:W-:Y:S02]  /*0770*/  IMAD.MOV.U32 R12, RZ, RZ, RZ ;  /* 0x000000ffff0c7224 */ /* 0x000fe400078e00ff */
[----:B------:R-:W-:Y:S01]  /*0780*/  IMAD R29, R25, 0x1c2, R14 ;  /* 0x000001c2191d7824 */ /* 0x000fe200078e020e */
[----:B------:R-:W-:Y:S01]  /*0790*/  PRMT R7, R7, 0x9910, RZ ;  /* 0x0000991007077816 */ /* 0x000fe200000000ff */
[----:B------:R-:W-:-:S04]  /*07a0*/  IMAD.IADD R11, R2, 0x1, R11 ;  /* 0x00000001020b7824 */ /* 0x000fc800078e020b */
[----:B------:R-:W-:Y:S01]  /*07b0*/  IMAD.MOV.U32 R14, RZ, RZ, R7 ;  /* 0x000000ffff0e7224 */ /* 0x000fe200078e0007 */
[----:B------:R-:W-:Y:S01]  /*07c0*/  PRMT R27, R11, 0x9910, RZ ;  /* 0x000099100b1b7816 */ /* 0x000fe200000000ff */
[----:B------:R-:W3:Y:S01]  /*07d0*/  LDC.64 R6, c[0x0][0x220] ;  /* 0x00008800ff067b82 */ /* 0x000ee20000000a00 */
[----:B------:R-:W-:Y:S02]  /*07e0*/  IMAD.MOV R24, RZ, RZ, -R24 ;  /* 0x000000ffff187224 */ /* 0x000fe400078e0a18 */
[----:B-1----:R-:W-:-:S04]  /*07f0*/  IMAD.WIDE R28, R29, 0x4, R4 ;  /* 0x000000041d1c7825 */ /* 0x002fc800078e0204 */
[----:B------:R-:W-:Y:S01]  /*0800*/  IMAD R23, R25, 0x1c2, R14 ;  /* 0x000001c219177824 */ /* 0x000fe200078e020e */
[----:B------:R1:W4:Y:S01]  /*0810*/  @P0 LDG.E.EL R12, desc[UR4][R28.64] ;  /* 0x000000041c0c0981 */ /* 0x000322000c2e1900 */
[----:B------:R-:W-:Y:S01]  /*0820*/  IMAD.MOV.U32 R14, RZ, RZ, RZ ;  /* 0x000000ffff0e7224 */ /* 0x000fe200078e00ff */
[----:B------:R-:W-:Y:S01]  /*0830*/  PRMT R16, R16, 0x9910, RZ ;  /* 0x0000991010107816 */ /* 0x000fe200000000ff */
[----:B--2---:R-:W-:Y:S01]  /*0840*/  IMAD.WIDE R26, R27, 0x4, R18 ;  /* 0x000000041b1a7825 */ /* 0x004fe200078e0212 */
[----:B------:R-:W-:Y:S02]  /*0850*/  PRMT R18, R20, 0x9910, RZ ;  /* 0x0000991014127816 */ /* 0x000fe400000000ff */
[----:B------:R-:W-:Y:S01]  /*0860*/  PRMT R20, R21, 0x9910, RZ ;  /* 0x0000991015147816 */ /* 0x000fe200000000ff */
[----:B------:R-:W-:Y:S01]  /*0870*/  IMAD.WIDE R22, R23, 0x4, R4 ;  /* 0x0000000417167825 */ /* 0x000fe200078e0204 */
[----:B------:R-:W-:Y:S01]  /*0880*/  LOP3.LUT R19, R8, 0xffff, RZ, 0xc0, !PT ;  /* 0x0000ffff08137812 */ /* 0x000fe200078ec0ff */
[----:B------:R-:W2:Y:S01]  /*0890*/  LDC.64 R4, c[0x0][0x228] ;  /* 0x00008a00ff047b82 */ /* 0x000ea20000000a00 */
[----:B-1----:R-:W-:Y:S01]  /*08a0*/  PRMT R28, R24, 0x7710, RZ ;  /* 0x00007710181c7816 */ /* 0x002fe200000000ff */
[C---:B------:R-:W-:Y:S01]  /*08b0*/  IMAD R21, R25.reuse, 0x1c2, R18 ;  /* 0x000001c219157824 */ /* 0x040fe200078e0212 */
[----:B------:R1:W5:Y:S01]  /*08c0*/  @P0 LDG.E.EL R14, desc[UR4][R26.64] ;  /* 0x000000041a0e0981 */ /* 0x000362000c2e1900 */
[----:B------:R-:W-:Y:S01]  /*08d0*/  IMAD R33, R25, 0x1c2, R20 ;  /* 0x000001c219217824 */ /* 0x000fe200078e0214 */
[----:B------:R-:W-:Y:S01]  /*08e0*/  ISETP.GE.U32.AND P1, PT, R15, 0x62, PT ;  /* 0x000000620f00780c */ /* 0x000fe20003f26070 */
[----:B------:R-:W-:-:S02]  /*08f0*/  IMAD.MOV.U32 R24, RZ, RZ, RZ ;  /* 0x000000ffff187224 */ /* 0x000fc400078e00ff */
[----:B---3--:R-:W-:-:S04]  /*0900*/  IMAD.WIDE R20, R21, 0x4, R6 ;  /* 0x0000000415147825 */ /* 0x008fc800078e0206 */
[----:B------:R-:W-:Y:S01]  /*0910*/  IMAD.WIDE R32, R33, 0x4, R6 ;  /* 0x0000000421207825 */ /* 0x000fe200078e0206 */
[----:B------:R-:W-:Y:S02]  /*0920*/  LEA.HI R7, R19, R8, RZ, 0x11 ;  /* 0x0000000813077211 */ /* 0x000fe400078f88ff */
[----:B------:R-:W3:Y:S01]  /*0930*/  @P3 LDC.64 R18, c[0x0][0x228] ;  /* 0x00008a00ff123b82 */ /* 0x000ee20000000a00 */
[----:B------:R-:W-:Y:S01]  /*0940*/  IMAD.MOV.U32 R6, RZ, RZ, RZ ;  /* 0x000000ffff067224 */ /* 0x000fe200078e00ff */
[----:B-1----:R-:W-:Y:S01]  /*0950*/  PRMT R27, R13, 0x9910, RZ ;  /* 0x000099100d1b7816 */ /* 0x002fe200000000ff */
[----:B------:R-:W-:Y:S01]  /*0960*/  IMAD.MOV.U32 R11, RZ, RZ, RZ ;  /* 0x000000ffff0b7224 */ /* 0x000fe200078e00ff */
[----:B------:R-:W4:Y:S01]  /*0970*/  @P3 LDG.E.EL R31, desc[UR4][R32.64] ;  /* 0x00000004201f3981 */ /* 0x000f22000c2e1900 */
[----:B------:R-:W-:-:S03]  /*0980*/  IMAD.IADD R28, R15, 0x1, R28 ;  /* 0x000000010f1c7824 */ /* 0x000fc600078e021c */
[----:B------:R1:W4:Y:S04]  /*0990*/  @P3 LDG.E.EL R6, desc[UR4][R20.64] ;  /* 0x0000000414063981 */ /* 0x000328000c2e1900 */
[----:B---3--:R-:W3:Y:S01]  /*09a0*/  @P3 LDG.E.EL R24, desc[UR4][R18.64] ;  /* 0x0000000412183981 */ /* 0x008ee2000c2e1900 */
[----:B------:R-:W-:Y:S01]  /*09b0*/  IMAD.MOV.U32 R13, RZ, RZ, R16 ;  /* 0x000000ffff0d7224 */ /* 0x000fe200078e0010 */
[----:B------:R-:W-:Y:S01]  /*09c0*/  LOP3.LUT R16, R7, 0xfffe, RZ, 0xc0, !PT ;  /* 0x0000fffe07107812 */ /* 0x000fe200078ec0ff */
[----:B------:R-:W-:Y:S01]  /*09d0*/  VIADD R7, R2, 0xfffffc1a ;  /* 0xfffffc1a02077836 */ /* 0x000fe20000000000 */
[----:B------:R2:W3:Y:S01]  /*09e0*/  @P0 LDG.E.EL R11, desc[UR4][R22.64] ;  /* 0x00000004160b0981 */ /* 0x0004e2000c2e1900 */
[----:B------:R-:W-:-:S03]  /*09f0*/  IMAD R13, R13, 0x62, RZ ;  /* 0x000000620d0d7824 */ /* 0x000fc600078e02ff */
[----:B01----:R-:W-:Y:S01]  /*0a00*/  PRMT R20, R7, 0x9910, RZ ;  /* 0x0000991007147816 */ /* 0x003fe200000000ff */
[----:B--2---:R-:W-:Y:S02]  /*0a10*/  IMAD.MOV R22, RZ, RZ, -R16 ;  /* 0x000000ffff167224 */ /* 0x004fe400078e0a10 */
[----:B------:R-:W-:Y:S02]  /*0a20*/  IMAD.MOV R16, RZ, RZ, -R13 ;  /* 0x000000ffff107224 */ /* 0x000fe400078e0a0d */
[----:B------:R-:W-:Y:S01]  /*0a30*/  IMAD R33, R20, 0xa73, RZ ;  /* 0x00000a7314217824 */ /* 0x000fe200078e02ff */
[----:B------:R-:W-:Y:S02]  /*0a40*/  PRMT R13, R22, 0x7710, RZ ;  /* 0x00007710160d7816 */ /* 0x000fe400000000ff */
[----:B------:R-:W-:Y:S01]  /*0a50*/  PRMT R21, R16, 0x7710, RZ ;  /* 0x0000771010157816 */ /* 0x000fe200000000ff */
[----:B------:R-:W-:Y:S01]  /*0a60*/  IMAD.WIDE R26, R27, 0x4, R4 ;  /* 0x000000041b1a7825 */ /* 0x000fe200078e0204 */
[----:B------:R-:W-:Y:S01]  /*0a70*/  SHF.R.S32.HI R20, RZ, 0x10, R33 ;  /* 0x00000010ff147819 */ /* 0x000fe20000011421 */
[----:B------:R-:W0:Y:S02]  /*0a80*/  LDC.64 R4, c[0x0][0x230] ;  /* 0x00008c00ff047b82 */ /* 0x000e240000000a00 */
[----:B------:R-:W-:-:S02]  /*0a90*/  IMAD.IADD R13, R8, 0x1, R13 ;  /* 0x00000001080d7824 */ /* 0x000fc400078e020d */
[----:B------:R-:W-:Y:S01]  /*0aa0*/  IMAD.IADD R16, R8, 0x1, R21 ;  /* 0x0000000108107824 */ /* 0x000fe200078e0215 */
[----:B------:R-:W-:Y:S02]  /*0ab0*/  PRMT R8, R28, 0x9910, RZ ;  /* 0x000099101c087816 */ /* 0x000fe400000000ff */
[----:B------:R-:W-:Y:S01]  /*0ac0*/  LOP3.LUT R20, R20, 0xffff, RZ, 0xc0, !PT ;  /* 0x0000ffff14147812 */ /* 0x000fe200078ec0ff */
[----:B------:R-:W1:Y:S01]  /*0ad0*/  LDC.64 R22, c[0x0][0x238] ;  /* 0x00008e00ff167b82 */ /* 0x000e620000000a00 */
[----:B------:R-:W-:Y:S01]  /*0ae0*/  PRMT R28, R3, 0x9910, RZ ;  /* 0x00009910031c7816 */ /* 0x000fe200000000ff */
[----:B------:R-:W-:Y:S01]  /*0af0*/  IMAD R21, R25, 0x62, R8 ;  /* 0x0000006219157824 */ /* 0x000fe200078e0208 */
[----:B------:R-:W-:-:S03]  /*0b00*/  SHF.R.U32.HI R8, RZ, 0xf, R20 ;  /* 0x0000000fff087819 */ /* 0x000fc60000011614 */
[----:B------:R-:W-:Y:S01]  /*0b10*/  IMAD.MOV.U32 R20, RZ, RZ, R28 ;  /* 0x000000ffff147224 */ /* 0x000fe200078e001c */
[----:B------:R-:W-:-:S03]  /*0b20*/  PRMT R18, R16, 0x9910, RZ ;  /* 0x0000991010127816 */ /* 0x000fc600000000ff */
[----:B------:R-:W-:Y:S01]  /*0b30*/  IMAD R16, R20, 0x62, RZ ;  /* 0x0000006214107824 */ /* 0x000fe200078e02ff */
[----:B------:R-:W-:Y:S01]  /*0b40*/  LEA.HI.SX32 R28, R33, R8, 0xe ;  /* 0x00000008211c7211 */ /* 0x000fe200078f72ff */
[----:B------:R-:W-:Y:S02]  /*0b50*/  IMAD.MOV.U32 R8, RZ, RZ, R18 ;  /* 0x000000ffff087224 */ /* 0x000fe400078e0012 */
[----:B------:R-:W-:Y:S02]  /*0b60*/  IMAD.MOV R16, RZ, RZ, -R16 ;  /* 0x000000ffff107224 */ /* 0x000fe400078e0a10 */
[----:B------:R-:W-:Y:S02]  /*0b70*/  IMAD.MOV.U32 R29, RZ, RZ, RZ ;  /* 0x000000ffff1d7224 */ /* 0x000fe400078e00ff */
[----:B------:R-:W-:Y:S01]  /*0b80*/  IMAD R19, R25, 0x62, R8 ;  /* 0x0000006219137824 */ /* 0x000fe200078e0208 */
[----:B------:R-:W-:Y:S02]  /*0b90*/  PRMT R8, R16, 0x7710, RZ ;  /* 0x0000771010087816 */ /* 0x000fe400000000ff */
[----:B------:R-:W-:Y:S01]  /*0ba0*/  ISETP.LT.AND P2, PT, R17, 0x1180, !P1 ;  /* 0x000011801100780c */ /* 0x000fe20004f41270 */
[----:B------:R2:W5:Y:S01]  /*0bb0*/  @P3 LDG.E.EL R29, desc[UR4][R26.64] ;  /* 0x000000041a1d3981 */ /* 0x000562000c2e1900 */
[----:B------:R-:W-:Y:S01]  /*0bc0*/  PRMT R28, R28, 0x9910, RZ ;  /* 0x000099101c1c7816 */ /* 0x000fe200000000ff */
[----:B0-----:R-:W-:Y:S01]  /*0bd0*/  IMAD.WIDE R18, R19, 0x4, R4 ;  /* 0x0000000413127825 */ /* 0x001fe200078e0204 */
[----:B------:R-:W-:-:S03]  /*0be0*/  PRMT R13, R13, 0x9910, RZ ;  /* 0x000099100d0d7816 */ /* 0x000fc600000000ff */
[----:B------:R-:W-:Y:S02]  /*0bf0*/  IMAD.MOV.U32 R3, RZ, RZ, RZ ;  /* 0x000000ffff037224 */ /* 0x000fe400078e00ff */
[----:B--2---:R-:W-:Y:S01]  /*0c00*/  IMAD.WIDE R26, R21, 0x4, R4 ;  /* 0x00000004151a7825 */ /* 0x004fe200078e0204 */
[----:B------:R-:W-:Y:S01]  /*0c10*/  LOP3.LUT R16, R7, 0xffff, RZ, 0xc0, !PT ;  /* 0x0000ffff07107812 */ /* 0x000fe200078ec0ff */
[----:B------:R-:W0:Y:S01]  /*0c20*/  LDC.64 R20, c[0x0][0x240] ;  /* 0x00009000ff147b82 */ /* 0x000e220000000a00 */
[C---:B------:R-:W-:Y:S01]  /*0c30*/  ISETP.GE.U32.AND P1, PT, R9.reuse, 0x62, PT ;  /* 0x000000620900780c */ /* 0x040fe20003f26070 */
[----:B------:R-:W-:Y:S01]  /*0c40*/  IMAD.IADD R5, R9, 0x1, R8 ;  /* 0x0000000109057824 */ /* 0x000fe200078e0208 */
[----:B------:R2:W5:Y:S01]  /*0c50*/  @P2 LDG.E.EL R3, desc[UR4][R26.64] ;  /* 0x000000041a032981 */ /* 0x000562000c2e1900 */
[----:B------:R-:W-:Y:S02]  /*0c60*/  IMAD.MOV.U32 R8, RZ, RZ, R28 ;  /* 0x000000ffff087224 */ /* 0x000fe400078e001c */
[----:B-1----:R-:W-:Y:S01]  /*0c70*/  IMAD.WIDE R22, R13, 0x4, R22 ;  /* 0x000000040d167825 */ /* 0x002fe200078e0216 */
[----:B------:R-:W-:Y:S01]  /*0c80*/  PRMT R13, R5, 0x9910, RZ ;  /* 0x00009910050d7816 */ /* 0x000fe200000000ff */
[----:B------:R1:W5:Y:S02]  /*0c90*/  @P2 LDG.E.EL R34, desc[UR4][R18.64] ;  /* 0x0000000412222981 */ /* 0x000364000c2e1900 */
[----:B------:R-:W-:-:S02]  /*0ca0*/  IMAD R5, R8, 0x62, RZ ;  /* 0x0000006208057824 */ /* 0x000fc400078e02ff */
[----:B------:R-:W-:Y:S02]  /*0cb0*/  IMAD.MOV.U32 R8, RZ, RZ, R13 ;  /* 0x000000ffff087224 */ /* 0x000fe400078e000d */
[----:B--2---:R-:W-:Y:S01]  /*0cc0*/  IMAD.MOV R26, RZ, RZ, -R5 ;  /* 0x000000ffff1a7224 */ /* 0x004fe200078e0a05 */
[----:B------:R-:W-:Y:S01]  /*0cd0*/  LEA.HI R5, R16, R7, RZ, 0x11 ;  /* 0x0000000710057211 */ /* 0x000fe200078f88ff */
[----:B------:R-:W-:Y:S02]  /*0ce0*/  IMAD.MOV.U32 R4, RZ, RZ, RZ ;  /* 0x000000ffff047224 */ /* 0x000fe400078e00ff */
[----:B------:R-:W-:Y:S01]  /*0cf0*/  IMAD R27, R25, 0x62, R8 ;  /* 0x00000062191b7824 */ /* 0x000fe200078e0208 */
[----:B------:R-:W-:Y:S01]  /*0d00*/  LOP3.LUT R8, R5, 0xfffe, RZ, 0xc0, !PT ;  /* 0x0000fffe05087812 */ /* 0x000fe200078ec0ff */
[----:B------:R-:W-:Y:S01]  /*0d10*/  VIADD R28, R10, 0xfffffbb8 ;  /* 0xfffffbb80a1c7836 */ /* 0x000fe20000000000 */
[----:B------:R-:W-:Y:S01]  /*0d20*/  ISETP.LT.AND P1, PT, R17, 0x1180, !P1 ;  /* 0x000011801100780c */ /* 0x000fe20004f21270 */
[----:B------:R2:W5:Y:S01]  /*0d30*/  @P2 LDG.E.EL R4, desc[UR4][R22.64] ;  /* 0x0000000416042981 */ /* 0x000562000c2e1900 */
[----:B------:R-:W-:Y:S01]  /*0d40*/  PRMT R16, R26, 0x7710, RZ ;  /* 0x000077101a107816 */ /* 0x000fe200000000ff */
[----:B-1----:R-:W1:Y:S01]  /*0d50*/  LDC.64 R18, c[0x0][0x248] ;  /* 0x00009200ff127b82 */ /* 0x002e620000000a00 */
[----:B--2---:R-:W-:-:S05]  /*0d60*/  IMAD.MOV R22, RZ, RZ, -R8 ;  /* 0x000000ffff167224 */ /* 0x004fca00078e0a08 */
[----:B------:R-:W-:Y:S01]  /*0d70*/  PRMT R22, R22, 0x7710, RZ ;  /* 0x0000771016167816 */ /* 0x000fe200000000ff */
[----:B------:R-:W-:-:S04]  /*0d80*/  IMAD.IADD R5, R7, 0x1, R16 ;  /* 0x0000000107057824 */ /* 0x000fc800078e0210 */
[----:B------:R-:W-:Y:S01]  /*0d90*/  IMAD.IADD R7, R7, 0x1, R22 ;  /* 0x0000000107077824 */ /* 0x000fe200078e0216 */
[----:B------:R-:W-:-:S04]  /*0da0*/  PRMT R8, R5, 0x9910, RZ ;  /* 0x0000991005087816 */ /* 0x000fc800000000ff */
[----:B------:R-:W-:Y:S02]  /*0db0*/  PRMT R5, R7, 0x9910, RZ ;  /* 0x0000991007057816 */ /* 0x000fe400000000ff */
[----:B------:R-:W-:Y:S01]  /*0dc0*/  PRMT R7, R28, 0x9910, RZ ;  /* 0x000099101c077816 */ /* 0x000fe200000000ff */
[----:B------:R-:W-:Y:S02]  /*0dd0*/  IMAD.MOV.U32 R13, RZ, RZ, RZ ;  /* 0x000000ffff0d7224 */ /* 0x000fe400078e00ff */
[----:B0-----:R-:W-:-:S04]  /*0de0*/  IMAD.WIDE R26, R27, 0x4, R20 ;  /* 0x000000041b1a7825 */ /* 0x001fc800078e0214 */
[----:B------:R-:W-:Y:S01]  /*0df0*/  IMAD R7, R7, 0xe39, RZ ;  /* 0x00000e3907077824 */ /* 0x000fe200078e02ff */
[----:B------:R0:W2:Y:S04]  /*0e00*/  @P1 LDG.E.EL R13, desc[UR4][R26.64] ;  /* 0x000000041a0d1981 */ /* 0x0000a8000c2e1900 */
[----:B------:R-:W-:Y:S01]  /*0e10*/  SHF.R.S32.HI R7, RZ, 0x10, R7 ;  /* 0x00000010ff077819 */ /* 0x000fe20000011407 */
[----:B0-----:R-:W-:-:S03]  /*0e20*/  IMAD R27, R25, 0x62, R8 ;  /* 0x00000062191b7824 */ /* 0x001fc600078e0208 */
[----:B------:R-:W-:-:S04]  /*0e30*/  LOP3.LUT R8, R7, 0xffff, RZ, 0xc0, !PT ;  /* 0x0000ffff07087812 */ /* 0x000fc800078ec0ff */
[----:B------:R-:W-:-:S04]  /*0e40*/  LEA.HI R7, R8, R7, RZ, 0x11 ;  /* 0x0000000708077211 */ /* 0x000fc800078f88ff */
[----:B------:R-:W-:Y:S01]  /*0e50*/  PRMT R7, R7, 0x9910, RZ ;  /* 0x0000991007077816 */ /* 0x000fe200000000ff */
[----:B------:R-:W0:Y:S01]  /*0e60*/  @P2 LDC.64 R22, c[0x0][0x238] ;  /* 0x00008e00ff162b82 */ /* 0x000e220000000a00 */
[----:B-1----:R-:W-:-:S04]  /*0e70*/  IMAD.WIDE R18, R5, 0x4, R18 ;  /* 0x0000000405127825 */ /* 0x002fc800078e0212 */
[----:B------:R-:W-:Y:S02]  /*0e80*/  IMAD R7, R7, 0x12, RZ ;  /* 0x0000001207077824 */ /* 0x000fe400078e02ff */
[----:B------:R-:W-:Y:S02]  /*0e90*/  IMAD.MOV.U32 R5, RZ, RZ, RZ ;  /* 0x000000ffff057224 */ /* 0x000fe400078e00ff */
[----:B------:R-:W-:Y:S02]  /*0ea0*/  IMAD.MOV R7, RZ, RZ, -R7 ;  /* 0x000000ffff077224 */ /* 0x000fe400078e0a07 */
[----:B------:R-:W-:Y:S01]  /*0eb0*/  IMAD.WIDE R26, R27, 0x4, R20 ;  /* 0x000000041b1a7825 */ /* 0x000fe200078e0214 */
[----:B------:R-:W-:Y:S01]  /*0ec0*/  CS2R R32, SRZ ;  /* 0x0000000000207805 */ /* 0x000fe2000001ff00 */
[----:B------:R1:W2:Y:S01]  /*0ed0*/  @P1 LDG.E.EL R5, desc[UR4][R18.64] ;  /* 0x0000000412051981 */ /* 0x0002a2000c2e1900 */
[----:B------:R-:W0:Y:S01]  /*0ee0*/  @P1 LDC.64 R20, c[0x0][0x248] ;  /* 0x00009200ff141b82 */ /* 0x000e220000000a00 */
[----:B------:R-:W-:Y:S01]  /*0ef0*/  PRMT R7, R7, 0x7710, RZ ;  /* 0x0000771007077816 */ /* 0x000fe200000000ff */
[----:B------:R-:W-:-:S02]  /*0f00*/  VIADD R2, R2, 0xfffffbb8 ;  /* 0xfffffbb802027836 */ /* 0x000fc40000000000 */
[----:B------:R0:W2:Y:S04]  /*0f10*/  @P1 LDG.E.EL R32, desc[UR4][R26.64] ;  /* 0x000000041a201981 */ /* 0x0000a8000c2e1900 */
[----:B-1----:R-:W1:Y:S01]  /*0f20*/  LDC.64 R18, c[0x0][0x250] ;  /* 0x00009400ff127b82 */ /* 0x002e620000000a00 */
[----:B------:R-:W-:Y:S01]  /*0f30*/  IMAD.IADD R7, R28, 0x1, R7 ;  /* 0x000000011c077824 */ /* 0x000fe200078e0207 */
[----:B0-----:R0:W2:Y:S01]  /*0f40*/  @P2 LDG.E.EL R35, desc[UR4][R22.64] ;  /* 0x0000000416232981 */ /* 0x0010a2000c2e1900 */
[----:B------:R-:W-:-:S03]  /*0f50*/  PRMT R26, R2, 0x9910, RZ ;  /* 0x00009910021a7816 */ /* 0x000fc600000000ff */
[----:B------:R-:W-:Y:S02]  /*0f60*/  PRMT R8, R7, 0x9910, RZ ;  /* 0x0000991007087816 */ /* 0x000fe400000000ff */
[----:B------:R-:W-:-:S03]  /*0f70*/  IMAD.MOV.U32 R7, RZ, RZ, R26 ;  /* 0x000000ffff077224 */ /* 0x000fc600078e001a */
[----:B0-----:R-:W-:Y:S01]  /*0f80*/  IMAD R23, R25, 0x12, R8 ;  /* 0x0000001219177824 */ /* 0x001fe200078e0208 */
[----:B------:R-:W-:Y:S01]  /*0f90*/  ISETP.GE.U32.AND P4, PT, R28, 0x12, PT ;  /* 0x000000121c00780c */ /* 0x000fe20003f86070 */
[----:B------:R-:W-:Y:S01]  /*0fa0*/  IMAD R22, R7, 0xe39, RZ ;  /* 0x00000e3907167824 */ /* 0x000fe200078e02ff */
[----:B------:R1:W2:Y:S01]  /*0fb0*/  @P1 LDG.E.EL R33, desc[UR4][R20.64] ;  /* 0x0000000414211981 */ /* 0x0002a2000c2e1900 */
[----:B------:R-:W0:Y:S03]  /*0fc0*/  @P0 LDC.64 R36, c[0x0][0x218] ;  /* 0x00008600ff240b82 */ /* 0x000e260000000a00 */
[----:B------:R-:W-:Y:S01]  /*0fd0*/  SHF.R.S32.HI R8, RZ, 0x10, R22 ;  /* 0x00000010ff087819 */ /* 0x000fe20000011416 */
[----:B------:R-:W-:-:S04]  /*0fe0*/  IMAD.MOV.U32 R16, RZ, RZ, RZ ;  /* 0x000000ffff107224 */ /* 0x000fc800078e00ff */
[----:B------:R-:W3:Y:S01]  /*0ff0*/  LDC.64 R26, c[0x0][0x268] ;  /* 0x00009a00ff1a7b82 */ /* 0x000ee20000000a00 */
[----:B-1----:R-:W-:Y:S01]  /*1000*/  IMAD.WIDE R20, R23, 0x4, R18 ;  /* 0x0000000417147825 */ /* 0x002fe200078e0212 */
[----:B------:R-:W-:-:S04]  /*1010*/  LOP3.LUT R23, R8, 0xffff, RZ, 0xc0, !PT ;  /* 0x0000ffff08177812 */ /* 0x000fc800078ec0ff */
[----:B------:R-:W-:Y:S02]  /*1020*/  LEA.HI R8, R23, R8, RZ, 0x11 ;  /* 0x0000000817087211 */ /* 0x000fe400078f88ff */
[----:B------:R-:W-:Y:S02]  /*1030*/  ISETP.LT.AND P4, PT, R17, 0x1180, !P4 ;  /* 0x000011801100780c */ /* 0x000fe40006781270 */
[----:B------:R-:W-:Y:S01]  /*1040*/  PRMT R8, R8, 0x9910, RZ ;  /* 0x0000991008087816 */ /* 0x000fe200000000ff */
[----:B------:R-:W-:-:S04]  /*1050*/  IMAD.MOV.U32 R7, RZ, RZ, RZ ;  /* 0x000000ffff077224 */ /* 0x000fc800078e00ff */
[----:B------:R-:W-:Y:S01]  /*1060*/  IMAD R8, R8, 0x12, RZ ;  /* 0x0000001208087824 */ /* 0x000fe200078e02ff */
[----:B0-----:R-:W2:Y:S03]  /*1070*/  @P0 LDG.E.EL R16, desc[UR4][R36.64] ;  /* 0x0000000424100981 */ /* 0x001ea6000c2e1900 */
[----:B------:R-:W-:Y:S02]  /*1080*/  IMAD.MOV R8, RZ, RZ, -R8 ;  /* 0x000000ffff087224 */ /* 0x000fe400078e0a08 */
[----:B------:R0:W2:Y:S03]  /*1090*/  @P4 LDG.E.EL R7, desc[UR4][R20.64] ;  /* 0x0000000414074981 */ /* 0x0000a6000c2e1900 */
[----:B0-----:R-:W-:-:S05]  /*10a0*/  PRMT R21, R8, 0x7710, RZ ;  /* 0x0000771008157816 */ /* 0x001fca00000000ff */
[C---:B------:R-:W-:Y:S01]  /*10b0*/  IMAD.IADD R8, R2.reuse, 0x1, R21 ;  /* 0x0000000102087824 */ /* 0x040fe200078e0215 */
[----:B------:R-:W-:-:S04]  /*10c0*/  LOP3.LUT R21, R2, 0xffff, RZ, 0xc0, !PT ;  /* 0x0000ffff02157812 */ /* 0x000fc800078ec0ff */
[----:B------:R-:W-:Y:S01]  /*10d0*/  PRMT R8, R8, 0x9910, RZ ;  /* 0x0000991008087816 */ /* 0x000fe200000000ff */
[----:B------:R-:W-:-:S04]  /*10e0*/  IMAD.SHL.U32 R37, R25, 0x2, RZ ;  /* 0x0000000219257824 */ /* 0x000fc800078e00ff */
[----:B------:R-:W-:Y:S01]  /*10f0*/  IMAD R25, R25, 0x12, R8 ;  /* 0x0000001219197824 */ /* 0x000fe200078e0208 */
[----:B------:R-:W-:-:S04]  /*1100*/  LEA.HI R8, R21, R2, RZ, 0x11 ;  /* 0x0000000215087211 */ /* 0x000fc800078f88ff */
[----:B------:R-:W-:-:S05]  /*1110*/  LOP3.LUT R8, R8, 0xfffe, RZ, 0xc0, !PT ;  /* 0x0000fffe08087812 */ /* 0x000fca00078ec0ff */
[----:B------:R-:W-:-:S05]  /*1120*/  IMAD.MOV R8, RZ, RZ, -R8 ;  /* 0x000000ffff087224 */ /* 0x000fca00078e0a08 */
[----:B------:R-:W-:Y:S01]  /*1130*/  PRMT R21, R8, 0x7710, RZ ;  /* 0x0000771008157816 */ /* 0x000fe200000000ff */
[----:B------:R-:W-:-:S04]  /*1140*/  IMAD.WIDE R18, R25, 0x4, R18 ;  /* 0x0000000419127825 */ /* 0x000fc800078e0212 */
[----:B------:R-:W-:Y:S01]  /*1150*/  IMAD.IADD R2, R2, 0x1, R21 ;  /* 0x0000000102027824 */ /* 0x000fe200078e0215 */
[----:B------:R-:W-:Y:S01]  /*1160*/  SHF.R.S32.HI R22, RZ, 0x1f, R10 ;  /* 0x0000001fff167819 */ /* 0x000fe2000001140a */
[----:B------:R-:W0:Y:S01]  /*1170*/  LDC.64 R20, c[0x0][0x258] ;  /* 0x00009600ff147b82 */ /* 0x000e220000000a00 */
[----:B------:R-:W-:Y:S01]  /*1180*/  IADD3 R40, P5, R10, R37, RZ ;  /* 0x000000250a287210 */ /* 0x000fe20007fbe0ff */
[----:B------:R1:W2:Y:S03]  /*1190*/  @P4 LDG.E.EL R30, desc[UR4][R18.64] ;  /* 0x00000004121e4981 */ /* 0x0002a6000c2e1900 */
[----:B------:R-:W-:-:S03]  /*11a0*/  LEA.HI.X.SX32 R37, R37, R22, 0x1, P5 ;  /* 0x0000001625257211 */ /* 0x000fc600028f0eff */
[----:B-1----:R-:W1:Y:S01]  /*11b0*/  @P4 LDC.64 R18, c[0x0][0x258] ;  /* 0x00009600ff124b82 */ /* 0x002e620000000a00 */
[C---:B------:R-:W-:Y:S01]  /*11c0*/  SHF.L.U64.HI R37, R40.reuse, 0x2, R37 ;  /* 0x0000000228257819 */ /* 0x040fe20000010225 */
[----:B------:R-:W-:Y:S01]  /*11d0*/  IMAD.SHL.U32 R40, R40, 0x4, RZ ;  /* 0x0000000428287824 */ /* 0x000fe200078e00ff */
[----:B------:R-:W-:Y:S02]  /*11e0*/  PRMT R23, R2, 0x9910, RZ ;  /* 0x0000991002177816 */ /* 0x000fe400000000ff */
[----:B------:R-:W-:Y:S02]  /*11f0*/  P2R R36, PR, RZ, 0x1 ;  /* 0x00000001ff247803 */ /* 0x000fe40000000000 */
[----:B----4-:R-:W-:Y:S02]  /*1200*/  SEL R6, R6, RZ, P3 ;  /* 0x000000ff06067207 */ /* 0x010fe40001800000 */
[----:B------:R-:W-:Y:S02]  /*1210*/  IADD3 R22, P5, R40, UR6, RZ ;  /* 0x0000000628167c10 */ /* 0x000fe4000ffbe0ff */
[----:B------:R-:W-:-:S02]  /*1220*/  ISETP.NE.AND P0, PT, R10, 0x45a, PT ;  /* 0x0000045a0a00780c */ /* 0x000fc40003f05270 */
[----:B---3--:R-:W-:-:S05]  /*1230*/  SEL R25, R24, RZ, P3 ;  /* 0x000000ff18197207 */ /* 0x008fca0001800000 */
[----:B------:R-:W-:Y:S02]  /*1240*/  FADD R6, R6, R25 ;  /* 0x0000001906067221 */ /* 0x000fe40000000000 */
[----:B------:R-:W3:Y:S01]  /*1250*/  LDC.64 R24, c[0x0][0x278] ;  /* 0x00009e00ff187b82 */ /* 0x000ee20000000a00 */
[----:B0-----:R-:W-:Y:S01]  /*1260*/  IMAD.WIDE R20, R23, 0x4, R20 ;  /* 0x0000000417147825 */ /* 0x001fe200078e0214 */
[----:B------:R-:W-:Y:S01]  /*1270*/  IADD3.X R23, R37, UR7, RZ, P5, !PT ;  /* 0x0000000725177c10 */ /* 0x000fe2000affe4ff */
[----:B------:R-:W-:Y:S01]  /*1280*/  ULDC.64 UR6, c[0x0][0x270] ;  /* 0x00009c0000067ab9 */ /* 0x000fe20000000a00 */
[----:B------:R-:W-:Y:S01]  /*1290*/  ISETP.LT.AND P5, PT, R17, 0x1180, !P0 ;  /* 0x000011801100780c */ /* 0x000fe200047a1270 */
[----:B------:R-:W-:Y:S01]  /*12a0*/  IMAD.MOV.U32 R8, RZ, RZ, RZ ;  /* 0x000000ffff087224 */ /* 0x000fe200078e00ff */
[----:B------:R-:W-:Y:S01]  /*12b0*/  IADD3 R38, P6, R40, UR6, RZ ;  /* 0x0000000628267c10 */ /* 0x000fe2000ffde0ff */
[----:B------:R-:W-:Y:S01]  /*12c0*/  IMAD.MOV.U32 R2, RZ, RZ, RZ ;  /* 0x000000ffff027224 */ /* 0x000fe200078e00ff */
[----:B------:R-:W-:-:S02]  /*12d0*/  ISETP.NE.AND P0, PT, R10, 0x45c, PT ;  /* 0x0000045c0a00780c */ /* 0x000fc40003f05270 */
[----:B------:R-:W-:Y:S01]  /*12e0*/  IADD3.X R39, R37, UR7, RZ, P6, !PT ;  /* 0x0000000725277c10 */ /* 0x000fe2000b7fe4ff */
[----:B------:R0:W4:Y:S01]  /*12f0*/  @P4 LDG.E.EL R8, desc[UR4][R20.64] ;  /* 0x0000000414084981 */ /* 0x000122000c2e1900 */
[----:B------:R-:W-:Y:S01]  /*1300*/  ISETP.LT.AND P6, PT, R17, 0x1180, !P0 ;  /* 0x000011801100780c */ /* 0x000fe200047c1270 */
[----:B------:R-:W-:Y:S01]  /*1310*/  IMAD.WIDE R26, R10, 0x4, R26 ;  /* 0x000000040a1a7825 */ /* 0x000fe200078e021a */
[----:B------:R-:W-:Y:S01]  /*1320*/  ULDC.64 UR6, c[0x0][0x280] ;  /* 0x0000a00000067ab9 */ /* 0x000fe20000000a00 */
[----:B-1----:R1:W2:Y:S01]  /*1330*/  @P4 LDG.E.EL R2, desc[UR4][R18.64] ;  /* 0x0000000412024981 */ /* 0x0022a2000c2e1900 */
[----:B0-----:R-:W-:Y:S02]  /*1340*/  CS2R R20, SRZ ;  /* 0x0000000000147805 */ /* 0x001fe4000001ff00 */
[----:B-1----:R-:W-:-:S04]  /*1350*/  CS2R R18, SRZ ;  /* 0x0000000000127805 */ /* 0x002fc8000001ff00 */
[----:B------:R0:W2:Y:S01]  /*1360*/  @P5 LDG.E.EL.64 R20, desc[UR4][R22.64+-0x1168] ;  /* 0xffee980416145981 */ /* 0x0000a2000c2e1b00 */
[----:B---3--:R-:W-:-:S03]  /*1370*/  IMAD.WIDE R24, R10, 0x4, R24 ;  /* 0x000000040a187825 */ /* 0x008fc600078e0218 */
[----:B------:R1:W3:Y:S01]  /*1380*/  @P5 LDG.E.EL.64 R18, desc[UR4][R26.64+-0x1168] ;  /* 0xffee98041a125981 */ /* 0x0002e2000c2e1b00 */
[----:B0-----:R-:W-:Y:S02]  /*1390*/  CS2R R22, SRZ ;  /* 0x0000000000167805 */ /* 0x001fe4000001ff00 */
[----:B-1----:R-:W-:-:S04]  /*13a0*/  CS2R R26, SRZ ;  /* 0x00000000001a7805 */ /* 0x002fc8000001ff00 */
[----:B------:R-:W2:Y:S04]  /*13b0*/  @P6 LDG.E.EL.64 R22, desc[UR4][R38.64+-0x1170] ;  /* 0xffee900426166981 */ /* 0x000ea8000c2e1b00 */
[----:B------:R0:W3:Y:S02]  /*13c0*/  @P6 LDG.E.EL.64 R26, desc[UR4][R24.64+-0x1170] ;  /* 0xffee9004181a6981 */ /* 0x0000e4000c2e1b00 */
[----:B0-----:R-:W0:Y:S02]  /*13d0*/  LDC.64 R24, c[0x0][0x288] ;  /* 0x0000a200ff187b82 */ /* 0x001e240000000a00 */
[----:B0-----:R-:W-:Y:S01]  /*13e0*/  IMAD.WIDE R24, R10, 0x4, R24 ;  /* 0x000000040a187825 */ /* 0x001fe200078e0218 */
[----:B--2---:R-:W-:Y:S02]  /*13f0*/  SEL R41, R22, RZ, P6 ;  /* 0x000000ff16297207 */ /* 0x004fe40003000000 */
[----:B------:R-:W-:-:S02]  /*1400*/  SEL R22, R23, RZ, P6 ;  /* 0x000000ff17167207 */ /* 0x000fc40003000000 */
[----:B---3--:R-:W-:Y:S02]  /*1410*/  SEL R26, R26, RZ, P6 ;  /* 0x000000ff1a1a7207 */ /* 0x008fe40003000000 */
[----:B------:R-:W-:Y:S02]  /*1420*/  SEL R27, R27, RZ, P6 ;  /* 0x000000ff1b1b7207 */ /* 0x000fe40003000000 */
[----:B------:R-:W-:-:S04]  /*1430*/  IADD3 R38, P6, R40, UR6, RZ ;  /* 0x0000000628267c10 */ /* 0x000fc8000ffde0ff */
[----:B------:R-:W-:Y:S02]  /*1440*/  IADD3.X R39, R37, UR7, RZ, P6, !PT ;  /* 0x0000000725277c10 */ /* 0x000fe4000b7fe4ff */
[----:B------:R-:W-:-:S04]  /*1450*/  ISETP.GT.AND P6, PT, R10, 0x45d, PT ;  /* 0x0000045d0a00780c */ /* 0x000fc80003fc4270 */
[----:B------:R-:W-:Y:S01]  /*1460*/  ISETP.LT.AND P6, PT, R17, 0x1180, P6 ;  /* 0x000011801100780c */ /* 0x000fe200037c1270 */
[----:B------:R-:W-:Y:S01]  /*1470*/  FADD R42, R41, R26 ;  /* 0x0000001a292a7221 */ /* 0x000fe20000000000 */
[----:B------:R-:W-:Y:S01]  /*1480*/  FADD R41, R22, R27 ;  /* 0x0000001b16297221 */ /* 0x000fe20000000000 */
[----:B------:R-:W-:Y:S02]  /*1490*/  CS2R R22, SRZ ;  /* 0x0000000000167805 */ /* 0x000fe4000001ff00 */
[----:B------:R-:W-:-:S08]  /*14a0*/  CS2R R26, SRZ ;  /* 0x00000000001a7805 */ /* 0x000fd0000001ff00 */
[----:B------:R-:W2:Y:S04]  /*14b0*/  @P6 LDG.E.EL.64 R22, desc[UR4][R38.64+-0x1178] ;  /* 0xffee880426166981 */ /* 0x000ea8000c2e1b00 */
[----:B------:R5:W3:Y:S01]  /*14c0*/  @P6 LDG.E.EL.64 R26, desc[UR4][R24.64+-0x1178] ;  /* 0xffee8804181a6981 */ /* 0x000ae2000c2e1b00 */
[----:B------:R-:W-:Y:S02]  /*14d0*/  SEL R2, R2, RZ, P4 ;  /* 0x000000ff02027207 */ /* 0x000fe40002000000 */
[----:B------:R-:W-:Y:S02]  /*14e0*/  SEL R32, R32, RZ, P1 ;  /* 0x000000ff20207207 */ /* 0x000fe40000800000 */
[----:B------:R-:W-:Y:S02]  /*14f0*/  SEL R20, R20, RZ, P5 ;  /* 0x000000ff14147207 */ /* 0x000fe40002800000 */
[----:B------:R-:W-:-:S02]  /*1500*/  SEL R21, R21, RZ, P5 ;  /* 0x000000ff15157207 */ /* 0x000fc40002800000 */
[----:B-----5:R-:W-:Y:S02]  /*1510*/  SEL R25, R3, RZ, P2 ;  /* 0x000000ff03197207 */ /* 0x020fe40001000000 */
[----:B------:R-:W-:-:S05]  /*1520*/  SEL R3, R5, RZ, P1 ;  /* 0x000000ff05037207 */ /* 0x000fca0000800000 */
[----:B------:R-:W-:Y:S01]  /*1530*/  FADD R32, R32, R3 ;  /* 0x0000000320207221 */ /* 0x000fe20000000000 */
[----:B----4-:R-:W-:Y:S02]  /*1540*/  SEL R8, R8, RZ, P4 ;  /* 0x000000ff08087207 */ /* 0x010fe40002000000 */
[----:B------:R-:W-:Y:S02]  /*1550*/  SEL R29, R29, RZ, P3 ;  /* 0x000000ff1d1d7207 */ /* 0x000fe40001800000 */
[----:B------:R-:W-:Y:S02]  /*1560*/  SEL R24, R31, RZ, P3 ;  /* 0x000000ff1f187207 */ /* 0x000fe40001800000 */
[----:B------:R-:W-:Y:S02]  /*1570*/  ISETP.GE.U32.AND P3, PT, R15, 0x62, PT ;  /* 0x000000620f00780c */ /* 0x000fe40003f66070 */
[----:B------:R-:W-:Y:S02]  /*1580*/  SEL R33, R33, RZ, P1 ;  /* 0x000000ff21217207 */ /* 0x000fe40000800000 */
[----:B--2---:R-:W-:-:S02]  /*1590*/  SEL R37, R22, RZ, P6 ;  /* 0x000000ff16257207 */ /* 0x004fc40003000000 */
[----:B------:R-:W-:Y:S02]  /*15a0*/  SEL R22, R23, RZ, P6 ;  /* 0x000000ff17167207 */ /* 0x000fe40003000000 */
[----:B------:R-:W-:Y:S02]  /*15b0*/  SEL R23, R18, RZ, P5 ;  /* 0x000000ff12177207 */ /* 0x000fe40002800000 */
[----:B---3--:R-:W-:Y:S02]  /*15c0*/  SEL R26, R26, RZ, P6 ;  /* 0x000000ff1a1a7207 */ /* 0x008fe40003000000 */
[----:B------:R-:W-:Y:S02]  /*15d0*/  SEL R27, R27, RZ, P6 ;  /* 0x000000ff1b1b7207 */ /* 0x000fe40003000000 */
[----:B------:R-:W-:Y:S02]  /*15e0*/  SEL R18, R19, RZ, P5 ;  /* 0x000000ff13127207 */ /* 0x000fe40002800000 */
[----:B------:R-:W-:Y:S01]  /*15f0*/  SEL R19, R7, RZ, P4 ;  /* 0x000000ff07137207 */ /* 0x000fe20002000000 */
[----:B------:R-:W-:Y:S01]  /*1600*/  FADD R26, R37, R26 ;  /* 0x0000001a251a7221 */ /* 0x000fe20000000000 */
[----:B------:R-:W-:Y:S01]  /*1610*/  ISETP.GE.U32.AND P5, PT, R28, 0x12, PT ;  /* 0x000000121c00780c */ /* 0x000fe20003fa6070 */
[----:B------:R-:W-:Y:S01]  /*1620*/  FADD R27, R22, R27 ;  /* 0x0000001b161b7221 */ /* 0x000fe20000000000 */
[----:B------:R-:W-:Y:S01]  /*1630*/  ISETP.GT.AND P6, PT, R10, 0x45d, PT ;  /* 0x0000045d0a00780c */ /* 0x000fe20003fc4270 */
[----:B------:R-:W-:-:S02]  /*1640*/  FADD R19, R19, R2 ;  /* 0x0000000213137221 */ /* 0x000fc40000000000 */
[----:B------:R-:W0:Y:S01]  /*1650*/  LDC.64 R2, c[0x0][0x290] ;  /* 0x0000a400ff027b82 */ /* 0x000e220000000a00 */
[----:B------:R-:W-:Y:S02]  /*1660*/  @P0 FSEL R42, R26, RZ, P6 ;  /* 0x000000ff1a2a0208 */ /* 0x000fe40003000000 */
[----:B------:R-:W-:Y:S01]  /*1670*/  @P0 FSEL R41, R27, RZ, P6 ;  /* 0x000000ff1b290208 */ /* 0x000fe20003000000 */
[----:B------:R-:W-:Y:S01]  /*1680*/  FADD R23, R20, R23 ;  /* 0x0000001714177221 */ /* 0x000fe20000000000 */
[----:B------:R-:W-:Y:S01]  /*1690*/  ISETP.NE.AND P0, PT, R36, RZ, PT ;  /* 0x000000ff2400720c */ /* 0x000fe20003f05270 */
[----:B------:R-:W-:Y:S01]  /*16a0*/  FADD R18, R21, R18 ;  /* 0x0000001215127221 */ /* 0x000fe20000000000 */
[----:B------:R-:W-:Y:S02]  /*16b0*/  SEL R7, R30, RZ, P4 ;  /* 0x000000ff1e077207 */ /* 0x000fe40002000000 */
[----:B------:R-:W-:Y:S02]  /*16c0*/  ISETP.NE.AND P6, PT, R10, 0x45a, PT ;  /* 0x0000045a0a00780c */ /* 0x000fe40003fc5270 */
[----:B------:R-:W-:Y:S01]  /*16d0*/  SEL R21, R16, RZ, P0 ;  /* 0x000000ff10157207 */ /* 0x000fe20000000000 */
[----:B------:R-:W-:Y:S01]  /*16e0*/  FADD R7, R7, R8 ;  /* 0x0000000807077221 */ /* 0x000fe20000000000 */
[----:B------:R-:W-:-:S02]  /*16f0*/  SEL R12, R12, RZ, P0 ;  /* 0x000000ff0c0c7207 */ /* 0x000fc40000000000 */
[----:B------:R-:W-:Y:S02]  /*1700*/  SEL R11, R11, RZ, P0 ;  /* 0x000000ff0b0b7207 */ /* 0x000fe40000000000 */
[----:B------:R-:W-:Y:S02]  /*1710*/  SEL R14, R14, RZ, P0 ;  /* 0x000000ff0e0e7207 */ /* 0x000fe40000000000 */
[----:B------:R-:W-:Y:S02]  /*1720*/  ISETP.GE.AND P0, PT, R17, 0x1180, PT ;  /* 0x000011801100780c */ /* 0x000fe40003f06270 */
[----:B------:R-:W-:Y:S02]  /*1730*/  SEL R30, R13, RZ, P1 ;  /* 0x000000ff0d1e7207 */ /* 0x000fe40000800000 */
[----:B------:R-:W-:Y:S02]  /*1740*/  @P5 FSEL R19, R23, R42, !P6 ;  /* 0x0000002a17135208 */ /* 0x000fe40007000000 */
[----:B------:R-:W-:-:S02]  /*1750*/  @P5 FSEL R7, R18, R41, !P6 ;  /* 0x0000002912075208 */ /* 0x000fc40007000000 */
[----:B------:R-:W-:Y:S01]  /*1760*/  ISETP.GE.AND P5, PT, R10, 0x1c2, PT ;  /* 0x000001c20a00780c */ /* 0x000fe20003fa6270 */
[----:B------:R-:W-:Y:S01]  /*1770*/  FADD R30, R30, R33 ;  /* 0x000000211e1e7221 */ /* 0x000fe20000000000 */
[----:B------:R-:W-:Y:S02]  /*1780*/  SEL R26, R35, RZ, P2 ;  /* 0x000000ff231a7207 */ /* 0x000fe40001000000 */
[----:B------:R-:W-:Y:S02]  /*1790*/  SEL R22, R4, RZ, P2 ;  /* 0x000000ff04167207 */ /* 0x000fe40001000000 */
[----:B------:R-:W-:Y:S02]  /*17a0*/  SEL R27, R34, RZ, P2 ;  /* 0x000000ff221b7207 */ /* 0x000fe40001000000 */
[----:B------:R-:W-:Y:S01]  /*17b0*/  ISETP.GE.U32.AND P4, PT, R9, 0x62, PT ;  /* 0x000000620900780c */ /* 0x000fe20003f86070 */
[----:B------:R-:W-:Y:S01]  /*17c0*/  FADD R4, R24, R29 ;  /* 0x0000001d18047221 */ /* 0x000fe20000000000 */
[----:B------:R-:W-:Y:S01]  /*17d0*/  FADD R5, R25, R26 ;  /* 0x0000001a19057221 */ /* 0x000fe20000000000 */
[----:B------:R-:W-:Y:S01]  /*17e0*/  FADD R13, R27, R22 ;  /* 0x000000161b0d7221 */ /* 0x000fe20000000000 */
[----:B------:R-:W-:-:S02]  /*17f0*/  @P3 FSEL R5, R30, R19, !P4 ;  /* 0x000000131e053208 */ /* 0x000fc40006000000 */
[----:B------:R-:W-:Y:S02]  /*1800*/  ISETP.GE.U32.AND P6, PT, R0, 0x1c2, PT ;  /* 0x000001c20000780c */ /* 0x000fe40003fc6070 */
[----:B------:R-:W-:Y:S01]  /*1810*/  @P3 FSEL R13, R32, R7, !P4 ;  /* 0x00000007200d3208 */ /* 0x000fe20006000000 */
[----:B------:R-:W-:Y:S01]  /*1820*/  FADD R8, R12, R21 ;  /* 0x000000150c087221 */ /* 0x000fe20000000000 */
[----:B------:R-:W-:Y:S01]  /*1830*/  FADD R9, R11, R14 ;  /* 0x0000000e0b097221 */ /* 0x000fe20000000000 */
[----:B0-----:R-:W-:Y:S01]  /*1840*/  IMAD.WIDE R2, R17, 0x4, R2 ;  /* 0x0000000411027825 */ /* 0x001fe200078e0202 */
[----:B------:R-:W-:Y:S02]  /*1850*/  @P5 FSEL R8, R6, R5, !P6 ;  /* 0x0000000506085208 */ /* 0x000fe40007000000 */
[----:B------:R-:W-:Y:S01]  /*1860*/  @P5 FSEL R9, R4, R13, !P6 ;  /* 0x0000000d04095208 */ /* 0x000fe20007000000 */
[----:B------:R-:W-:Y:S06]  /*1870*/  @P0 EXIT ;  /* 0x000000000000094d */ /* 0x000fec0003800000 */
[----:B------:R-:W-:Y:S01]  /*1880*/  STG.E.64 desc[UR4][R2.64], R8 ;  /* 0x0000000802007986 */ /* 0x000fe2000c101b04 */
[----:B------:R-:W-:Y:S05]  /*1890*/  EXIT ;  /* 0x000000000000794d */ /* 0x000fea0003800000 */
.L_x_0:
[----:B------:R-:W-:-:S00]  /*18a0*/  BRA `(.L_x_0) ;  /* 0xfffffffc00fc7947 */ /* 0x000fc0000383ffff */
[----:B------:R-:W-:-:S00]  /*18b0*/  NOP ;  /* 0x0000000000007918 */ /* 0x000fc00000000000 */
        /* <DEDUP_REMOVED lines=12> */
.L_x_1:


//--------------------- .nv.constant0.triton_poi_fused_cat_34 --------------------------
	.section	.nv.constant0.triton_poi_fused_cat_34,"a",@progbits
	.sectionflags	@""
	.align	4
.nv.constant0.triton_poi_fused_cat_34:
	.zero		668
